//
// Generated by NVIDIA NVVM Compiler
//
// Compiler Build ID: CL-36424714
// Cuda compilation tools, release 13.0, V13.0.88
// Based on NVVM 20.0.0
//

.version 9.0
.target sm_100
.address_size 64

	// .globl	_Z24matrix_conv_tiled_kernelPKfS0_Pfiiii
.const .align 4 .b8 const_kernel[36];
// _ZZ24matrix_conv_tiled_kernelPKfS0_PfiiiiE4tile has been demoted

.visible .entry _Z24matrix_conv_tiled_kernelPKfS0_Pfiiii(
	.param .u64 .ptr .align 1 _Z24matrix_conv_tiled_kernelPKfS0_Pfiiii_param_0,
	.param .u64 .ptr .align 1 _Z24matrix_conv_tiled_kernelPKfS0_Pfiiii_param_1,
	.param .u64 .ptr .align 1 _Z24matrix_conv_tiled_kernelPKfS0_Pfiiii_param_2,
	.param .u32 _Z24matrix_conv_tiled_kernelPKfS0_Pfiiii_param_3,
	.param .u32 _Z24matrix_conv_tiled_kernelPKfS0_Pfiiii_param_4,
	.param .u32 _Z24matrix_conv_tiled_kernelPKfS0_Pfiiii_param_5,
	.param .u32 _Z24matrix_conv_tiled_kernelPKfS0_Pfiiii_param_6
)
{
	.reg .pred 	%p<23>;
	.reg .b32 	%r<87>;
	.reg .b32 	%f<72>;
	.reg .b64 	%rd<35>;
	// demoted variable
	.shared .align 4 .b8 _ZZ24matrix_conv_tiled_kernelPKfS0_PfiiiiE4tile[1296];
	ld.param.u64 	%rd4, [_Z24matrix_conv_tiled_kernelPKfS0_Pfiiii_param_0];
	ld.param.u64 	%rd5, [_Z24matrix_conv_tiled_kernelPKfS0_Pfiiii_param_2];
	ld.param.u32 	%r29, [_Z24matrix_conv_tiled_kernelPKfS0_Pfiiii_param_3];
	ld.param.u32 	%r30, [_Z24matrix_conv_tiled_kernelPKfS0_Pfiiii_param_4];
	ld.param.u32 	%r31, [_Z24matrix_conv_tiled_kernelPKfS0_Pfiiii_param_5];
	ld.param.u32 	%r33, [_Z24matrix_conv_tiled_kernelPKfS0_Pfiiii_param_6];
	shr.u32 	%r34, %r31, 31;
	add.s32 	%r35, %r31, %r34;
	shr.s32 	%r36, %r35, 1;
	shr.u32 	%r37, %r33, 31;
	add.s32 	%r38, %r33, %r37;
	shr.s32 	%r39, %r38, 1;
	add.s32 	%r40, %r33, 15;
	add.s32 	%r41, %r31, 15;
	mov.u32 	%r42, %tid.x;
	mov.u32 	%r2, %tid.y;
	mov.u32 	%r43, %ctaid.y;
	shl.b32 	%r44, %r43, 4;
	add.s32 	%r3, %r44, %r2;
	sub.s32 	%r4, %r3, %r36;
	mov.u32 	%r45, %ctaid.x;
	shl.b32 	%r46, %r45, 4;
	add.s32 	%r5, %r46, %r42;
	sub.s32 	%r6, %r5, %r39;
	setp.ge.s32 	%p1, %r2, %r41;
	setp.ge.s32 	%p2, %r42, %r40;
	or.pred  	%p3, %p1, %p2;
	@%p3 bra 	$L__BB0_4;
	setp.ge.s32 	%p4, %r4, %r29;
	or.b32  	%r47, %r6, %r4;
	setp.lt.s32 	%p5, %r47, 0;
	setp.ge.s32 	%p6, %r6, %r30;
	or.pred  	%p7, %p4, %p6;
	or.pred  	%p8, %p7, %p5;
	@%p8 bra 	$L__BB0_3;
	mad.lo.s32 	%r53, %r4, %r30, %r6;
	cvta.to.global.u64 	%rd6, %rd4;
	mul.wide.s32 	%rd7, %r53, 4;
	add.s64 	%rd8, %rd6, %rd7;
	ld.global.f32 	%f15, [%rd8];
	mov.u32 	%r54, _ZZ24matrix_conv_tiled_kernelPKfS0_PfiiiiE4tile;
	mad.lo.s32 	%r55, %r2, 72, %r54;
	shl.b32 	%r56, %r42, 2;
	add.s32 	%r57, %r55, %r56;
	st.shared.f32 	[%r57], %f15;
	bra.uni 	$L__BB0_4;
$L__BB0_3:
	mov.u32 	%r48, _ZZ24matrix_conv_tiled_kernelPKfS0_PfiiiiE4tile;
	mad.lo.s32 	%r49, %r2, 72, %r48;
	shl.b32 	%r50, %r42, 2;
	add.s32 	%r51, %r49, %r50;
	mov.b32 	%r52, 0;
	st.shared.u32 	[%r51], %r52;
$L__BB0_4:
	bar.sync 	0;
	or.b32  	%r58, %r42, %r2;
	and.b32  	%r59, %r58, 1008;
	setp.ne.s32 	%p9, %r59, 0;
	setp.ge.s32 	%p10, %r5, %r30;
	setp.ge.s32 	%p11, %r3, %r29;
	or.pred  	%p12, %p10, %p11;
	or.pred  	%p13, %p12, %p9;
	@%p13 bra 	$L__BB0_20;
	mov.f32 	%f70, 0f00000000;
	min.s32 	%r61, %r31, %r33;
	setp.lt.s32 	%p14, %r61, 1;
	@%p14 bra 	$L__BB0_19;
	and.b32  	%r7, %r33, 7;
	add.s32 	%r8, %r7, -1;
	and.b32  	%r9, %r33, 3;
	and.b32  	%r10, %r33, 2147483640;
	and.b32  	%r11, %r33, 1;
	neg.s32 	%r12, %r10;
	shl.b32 	%r63, %r42, 2;
	mov.u32 	%r64, _ZZ24matrix_conv_tiled_kernelPKfS0_PfiiiiE4tile;
	add.s32 	%r65, %r63, %r64;
	add.s32 	%r13, %r65, 16;
	mov.f32 	%f70, 0f00000000;
	mov.b32 	%r81, 0;
	mov.u64 	%rd29, const_kernel;
$L__BB0_7:
	setp.lt.u32 	%p15, %r33, 8;
	add.s32 	%r15, %r81, %r2;
	mul.lo.s32 	%r16, %r81, %r33;
	mov.b32 	%r85, 0;
	@%p15 bra 	$L__BB0_10;
	mad.lo.s32 	%r82, %r15, 72, %r13;
	mul.wide.u32 	%rd9, %r16, 4;
	add.s64 	%rd11, %rd29, %rd9;
	add.s64 	%rd34, %rd11, 16;
	mov.u32 	%r83, %r12;
$L__BB0_9:
	.pragma "nounroll";
	ld.shared.f32 	%f19, [%r82+-16];
	ld.const.f32 	%f20, [%rd34+-16];
	fma.rn.f32 	%f21, %f19, %f20, %f70;
	ld.shared.f32 	%f22, [%r82+-12];
	ld.const.f32 	%f23, [%rd34+-12];
	fma.rn.f32 	%f24, %f22, %f23, %f21;
	ld.shared.f32 	%f25, [%r82+-8];
	ld.const.f32 	%f26, [%rd34+-8];
	fma.rn.f32 	%f27, %f25, %f26, %f24;
	ld.shared.f32 	%f28, [%r82+-4];
	ld.const.f32 	%f29, [%rd34+-4];
	fma.rn.f32 	%f30, %f28, %f29, %f27;
	ld.shared.f32 	%f31, [%r82];
	ld.const.f32 	%f32, [%rd34];
	fma.rn.f32 	%f33, %f31, %f32, %f30;
	ld.shared.f32 	%f34, [%r82+4];
	ld.const.f32 	%f35, [%rd34+4];
	fma.rn.f32 	%f36, %f34, %f35, %f33;
	ld.shared.f32 	%f37, [%r82+8];
	ld.const.f32 	%f38, [%rd34+8];
	fma.rn.f32 	%f39, %f37, %f38, %f36;
	ld.shared.f32 	%f40, [%r82+12];
	ld.const.f32 	%f41, [%rd34+12];
	fma.rn.f32 	%f70, %f40, %f41, %f39;
	add.s32 	%r83, %r83, 8;
	add.s32 	%r82, %r82, 32;
	add.s64 	%rd34, %rd34, 32;
	setp.ne.s32 	%p16, %r83, 0;
	mov.u32 	%r85, %r10;
	@%p16 bra 	$L__BB0_9;
$L__BB0_10:
	setp.eq.s32 	%p17, %r7, 0;
	@%p17 bra 	$L__BB0_18;
	mad.lo.s32 	%r23, %r15, 72, %r64;
	setp.lt.u32 	%p18, %r8, 3;
	@%p18 bra 	$L__BB0_13;
	add.s32 	%r68, %r85, %r42;
	shl.b32 	%r69, %r68, 2;
	add.s32 	%r70, %r23, %r69;
	ld.shared.f32 	%f43, [%r70];
	add.s32 	%r71, %r85, %r16;
	mul.wide.u32 	%rd12, %r71, 4;
	add.s64 	%rd14, %rd29, %rd12;
	ld.const.f32 	%f44, [%rd14];
	fma.rn.f32 	%f45, %f43, %f44, %f70;
	ld.shared.f32 	%f46, [%r70+4];
	cvt.u64.u32 	%rd15, %r16;
	cvt.u64.u32 	%rd16, %r85;
	add.s64 	%rd17, %rd16, %rd15;
	shl.b64 	%rd18, %rd17, 2;
	add.s64 	%rd19, %rd29, %rd18;
	ld.const.f32 	%f47, [%rd19+4];
	fma.rn.f32 	%f48, %f46, %f47, %f45;
	ld.shared.f32 	%f49, [%r70+8];
	ld.const.f32 	%f50, [%rd19+8];
	fma.rn.f32 	%f51, %f49, %f50, %f48;
	ld.shared.f32 	%f52, [%r70+12];
	ld.const.f32 	%f53, [%rd19+12];
	fma.rn.f32 	%f70, %f52, %f53, %f51;
	add.s32 	%r85, %r85, 4;
$L__BB0_13:
	setp.eq.s32 	%p19, %r9, 0;
	@%p19 bra 	$L__BB0_18;
	setp.eq.s32 	%p20, %r9, 1;
	@%p20 bra 	$L__BB0_16;
	add.s32 	%r72, %r85, %r42;
	shl.b32 	%r73, %r72, 2;
	add.s32 	%r74, %r23, %r73;
	ld.shared.f32 	%f55, [%r74];
	add.s32 	%r75, %r85, %r16;
	mul.wide.u32 	%rd20, %r75, 4;
	add.s64 	%rd22, %rd29, %rd20;
	ld.const.f32 	%f56, [%rd22];
	fma.rn.f32 	%f57, %f55, %f56, %f70;
	ld.shared.f32 	%f58, [%r74+4];
	cvt.u64.u32 	%rd23, %r16;
	cvt.u64.u32 	%rd24, %r85;
	add.s64 	%rd25, %rd24, %rd23;
	shl.b64 	%rd26, %rd25, 2;
	add.s64 	%rd27, %rd29, %rd26;
	ld.const.f32 	%f59, [%rd27+4];
	fma.rn.f32 	%f70, %f58, %f59, %f57;
	add.s32 	%r85, %r85, 2;
$L__BB0_16:
	setp.eq.s32 	%p21, %r11, 0;
	@%p21 bra 	$L__BB0_18;
	add.s32 	%r76, %r85, %r42;
	shl.b32 	%r77, %r76, 2;
	add.s32 	%r78, %r23, %r77;
	ld.shared.f32 	%f60, [%r78];
	add.s32 	%r79, %r85, %r16;
	mul.wide.u32 	%rd28, %r79, 4;
	add.s64 	%rd30, %rd29, %rd28;
	ld.const.f32 	%f61, [%rd30];
	fma.rn.f32 	%f70, %f60, %f61, %f70;
$L__BB0_18:
	add.s32 	%r81, %r81, 1;
	setp.ne.s32 	%p22, %r81, %r31;
	@%p22 bra 	$L__BB0_7;
$L__BB0_19:
	mad.lo.s32 	%r80, %r30, %r3, %r5;
	cvta.to.global.u64 	%rd31, %rd5;
	mul.wide.s32 	%rd32, %r80, 4;
	add.s64 	%rd33, %rd31, %rd32;
	st.global.f32 	[%rd33], %f70;
$L__BB0_20:
	ret;

}


// ===== COMPILED SASS (sm_100) =====

	.target	sm_100

	.elftype	@"ET_EXEC"


//--------------------- .note.nv.tkinfo           --------------------------
	.section	.note.nv.tkinfo,"",@"SHT_NOTE"
	.sectionflags	@"SHF_NOTE_NV_TKINFO"
	.tkinfo
        /*0018*/ 	.word	0x00000002
        /*0030*/ 	.string	""
        /*0030*/ 	.string	"ptxas"
        /*0030*/ 	.string	"Cuda compilation tools, release 13.0, V13.0.88"
        /*0030*/ 	.string	"Build cuda_13.0.r13.0/compiler.36424714_0"
        /*0030*/ 	.string	"-arch sm_100 -m 64 "



//--------------------- .note.nv.cuinfo           --------------------------
	.section	.note.nv.cuinfo,"",@"SHT_NOTE"
	.sectionflags	@"SHF_NOTE_NV_CUINFO"
        /*0018*/ 	.short	0x0002
        /*001a*/ 	.short	0x0064
        /*001c*/ 	.short	0x0082
	.zero		2


//--------------------- .nv.info                  --------------------------
	.section	.nv.info,"",@"SHT_CUDA_INFO"
	.align	4


	//----- nvinfo : EIATTR_REGCOUNT
	.align		4
        /*0000*/ 	.byte	0x04, 0x2f
        /*0002*/ 	.short	(.L_2 - .L_1)
	.align		4
.L_1:
        /*0004*/ 	.word	index@(_Z24matrix_conv_tiled_kernelPKfS0_Pfiiii)
        /*0008*/ 	.word	0x00000019


	//----- nvinfo : EIATTR_FRAME_SIZE
	.align		4
.L_2:
        /*000c*/ 	.byte	0x04, 0x11
        /*000e*/ 	.short	(.L_4 - .L_3)
	.align		4
.L_3:
        /*0010*/ 	.word	index@(_Z24matrix_conv_tiled_kernelPKfS0_Pfiiii)
        /*0014*/ 	.word	0x00000000


	//----- nvinfo : EIATTR_MIN_STACK_SIZE
	.align		4
.L_4:
        /*0018*/ 	.byte	0x04, 0x12
        /*001a*/ 	.short	(.L_6 - .L_5)
	.align		4
.L_5:
        /*001c*/ 	.word	index@(_Z24matrix_conv_tiled_kernelPKfS0_Pfiiii)
        /*0020*/ 	.word	0x00000000
.L_6:


//--------------------- .nv.compat                --------------------------
	.section	.nv.compat,"",@"SHT_CUDA_COMPAT_INFO"
	.align	4
        /*0000*/ 	.byte	0x02, 0x09, 0x00, 0x00, 0x02, 0x02, 0x01, 0x00, 0x02, 0x05, 0x05, 0x00, 0x03, 0x07, 0x01, 0x01
        /*0010*/ 	.byte	0x02, 0x03, 0x00, 0x00, 0x02, 0x06, 0x01, 0x00, 0x04, 0x0b, 0x08, 0x00, 0x09, 0x00, 0x00, 0x00
        /*0020*/ 	.byte	0x00, 0x00, 0x00, 0x00


//--------------------- .nv.info._Z24matrix_conv_tiled_kernelPKfS0_Pfiiii --------------------------
	.section	.nv.info._Z24matrix_conv_tiled_kernelPKfS0_Pfiiii,"",@"SHT_CUDA_INFO"
	.sectionflags	@""
	.align	4


	//----- nvinfo : EIATTR_CUDA_API_VERSION
	.align		4
        /*0000*/ 	.byte	0x04, 0x37
        /*0002*/ 	.short	(.L_8 - .L_7)
.L_7:
        /*0004*/ 	.word	0x00000082


	//----- nvinfo : EIATTR_KPARAM_INFO
	.align		4
.L_8:
        /*0008*/ 	.byte	0x04, 0x17
        /*000a*/ 	.short	(.L_10 - .L_9)
.L_9:
        /*000c*/ 	.word	0x00000000
        /*0010*/ 	.short	0x0006
        /*0012*/ 	.short	0x0024
        /*0014*/ 	.byte	0x00, 0xf0, 0x11, 0x00


	//----- nvinfo : EIATTR_KPARAM_INFO
	.align		4
.L_10:
        /*0018*/ 	.byte	0x04, 0x17
        /*001a*/ 	.short	(.L_12 - .L_11)
.L_11:
        /*001c*/ 	.word	0x00000000
        /*0020*/ 	.short	0x0005
        /*0022*/ 	.short	0x0020
        /*0024*/ 	.byte	0x00, 0xf0, 0x11, 0x00


	//----- nvinfo : EIATTR_KPARAM_INFO
	.align		4
.L_12:
        /*0028*/ 	.byte	0x04, 0x17
        /*002a*/ 	.short	(.L_14 - .L_13)
.L_13:
        /*002c*/ 	.word	0x00000000
        /*0030*/ 	.short	0x0004
        /*0032*/ 	.short	0x001c
        /*0034*/ 	.byte	0x00, 0xf0, 0x11, 0x00


	//----- nvinfo : EIATTR_KPARAM_INFO
	.align		4
.L_14:
        /*0038*/ 	.byte	0x04, 0x17
        /*003a*/ 	.short	(.L_16 - .L_15)
.L_15:
        /*003c*/ 	.word	0x00000000
        /*0040*/ 	.short	0x0003
        /*0042*/ 	.short	0x0018
        /*0044*/ 	.byte	0x00, 0xf0, 0x11, 0x00


	//----- nvinfo : EIATTR_KPARAM_INFO
	.align		4
.L_16:
        /*0048*/ 	.byte	0x04, 0x17
        /*004a*/ 	.short	(.L_18 - .L_17)
.L_17:
        /*004c*/ 	.word	0x00000000
        /*0050*/ 	.short	0x0002
        /*0052*/ 	.short	0x0010
        /*0054*/ 	.byte	0x00, 0xf5, 0x21, 0x00


	//----- nvinfo : EIATTR_KPARAM_INFO
	.align		4
.L_18:
        /*0058*/ 	.byte	0x04, 0x17
        /*005a*/ 	.short	(.L_20 - .L_19)
.L_19:
        /*005c*/ 	.word	0x00000000
        /*0060*/ 	.short	0x0001
        /*0062*/ 	.short	0x0008
        /*0064*/ 	.byte	0x00, 0xf5, 0x21, 0x00


	//----- nvinfo : EIATTR_KPARAM_INFO
	.align		4
.L_20:
        /*0068*/ 	.byte	0x04, 0x17
        /*006a*/ 	.short	(.L_22 - .L_21)
.L_21:
        /*006c*/ 	.word	0x00000000
        /*0070*/ 	.short	0x0000
        /*0072*/ 	.short	0x0000
        /*0074*/ 	.byte	0x00, 0xf5, 0x21, 0x00


	//----- nvinfo : EIATTR_SPARSE_MMA_MASK
	.align		4
.L_22:
        /*0078*/ 	.byte	0x03, 0x50
        /*007a*/ 	.short	0x0000


	//----- nvinfo : EIATTR_MAXREG_COUNT
	.align		4
        /*007c*/ 	.byte	0x03, 0x1b
        /*007e*/ 	.short	0x00ff


	//----- nvinfo : EIATTR_NUM_BARRIERS
	.align		4
        /*0080*/ 	.byte	0x02, 0x4c
        /*0082*/ 	.byte	0x01
	.zero		1


	//----- nvinfo : EIATTR_MERCURY_ISA_VERSION
	.align		4
        /*0084*/ 	.byte	0x03, 0x5f
        /*0086*/ 	.short	0x0101


	//----- nvinfo : EIATTR_VRC_CTA_INIT_COUNT
	.align		4
        /*0088*/ 	.byte	0x02, 0x4a
	.zero		1
	.zero		1


	//----- nvinfo : EIATTR_EXIT_INSTR_OFFSETS
	.align		4
        /*008c*/ 	.byte	0x04, 0x1c
        /*008e*/ 	.short	(.L_24 - .L_23)


	//   ....[0]....
.L_23:
        /*0090*/ 	.word	0x00000330


	//   ....[1]....
        /*0094*/ 	.word	0x00000a70


	//----- nvinfo : EIATTR_CRS_STACK_SIZE
	.align		4
.L_24:
        /*0098*/ 	.byte	0x04, 0x1e
        /*009a*/ 	.short	(.L_26 - .L_25)
.L_25:
        /*009c*/ 	.word	0x00000000


	//----- nvinfo : EIATTR_CBANK_PARAM_SIZE
	.align		4
.L_26:
        /*00a0*/ 	.byte	0x03, 0x19
        /*00a2*/ 	.short	0x0028


	//----- nvinfo : EIATTR_PARAM_CBANK
	.align		4
        /*00a4*/ 	.byte	0x04, 0x0a
        /*00a6*/ 	.short	(.L_28 - .L_27)
	.align		4
.L_27:
        /*00a8*/ 	.word	index@(.nv.constant0._Z24matrix_conv_tiled_kernelPKfS0_Pfiiii)
        /*00ac*/ 	.short	0x0380
        /*00ae*/ 	.short	0x0028


	//----- nvinfo : EIATTR_SW_WAR
	.align		4
.L_28:
        /*00b0*/ 	.byte	0x04, 0x36
        /*00b2*/ 	.short	(.L_30 - .L_29)
.L_29:
        /*00b4*/ 	.word	0x00000008
.L_30:


//--------------------- .nv.callgraph             --------------------------
	.section	.nv.callgraph,"",@"SHT_CUDA_CALLGRAPH"
	.align	4
	.sectionentsize	8
	.align		4
        /*0000*/ 	.word	0x00000000
	.align		4
        /*0004*/ 	.word	0xffffffff
	.align		4
        /*0008*/ 	.word	0x00000000
	.align		4
        /*000c*/ 	.word	0xfffffffe
	.align		4
        /*0010*/ 	.word	0x00000000
	.align		4
        /*0014*/ 	.word	0xfffffffd
	.align		4
        /*0018*/ 	.word	0x00000000
	.align		4
        /*001c*/ 	.word	0xfffffffc


//--------------------- .nv.constant3             --------------------------
	.section	.nv.constant3,"a",@progbits
	.align	4
.nv.constant3:
	.type		const_kernel,@object
	.size		const_kernel,(.L_0 - const_kernel)
const_kernel:
	.zero		36
.L_0:


//--------------------- .text._Z24matrix_conv_tiled_kernelPKfS0_Pfiiii --------------------------
	.section	.text._Z24matrix_conv_tiled_kernelPKfS0_Pfiiii,"ax",@progbits
	.align	128
        .global         _Z24matrix_conv_tiled_kernelPKfS0_Pfiiii
        .type           _Z24matrix_conv_tiled_kernelPKfS0_Pfiiii,@function
        .size           _Z24matrix_conv_tiled_kernelPKfS0_Pfiiii,(.L_x_11 - _Z24matrix_conv_tiled_kernelPKfS0_Pfiiii)
        .other          _Z24matrix_conv_tiled_kernelPKfS0_Pfiiii,@"STO_CUDA_ENTRY STV_DEFAULT"
_Z24matrix_conv_tiled_kernelPKfS0_Pfiiii:
.text._Z24matrix_conv_tiled_kernelPKfS0_Pfiiii:
[----:B------:R-:W-:Y:S01]  /*0000*/  LDC R1, c[0x0][0x37c] ;  /* 0x0000df00ff017b82 */ /* 0x000fe20000000800 */
[----:B------:R-:W0:Y:S01]  /*0010*/  S2R R2, SR_TID.X ;  /* 0x0000000000027919 */ /* 0x000e220000002100 */
[----:B------:R-:W1:Y:S01]  /*0020*/  LDCU.64 UR6, c[0x0][0x3a0] ;  /* 0x00007400ff0677ac */ /* 0x000e620008000a00 */
[----:B------:R-:W-:Y:S01]  /*0030*/  BSSY.RECONVERGENT B0, `(.L_x_0) ;  /* 0x0000029000007945 */ /* 0x000fe20003800200 */
[----:B------:R-:W2:Y:S01]  /*0040*/  S2R R5, SR_TID.Y ;  /* 0x0000000000057919 */ /* 0x000ea20000002200 */
[----:B------:R-:W3:Y:S01]  /*0050*/  LDCU.64 UR12, c[0x0][0x358] ;  /* 0x00006b00ff0c77ac */ /* 0x000ee20008000a00 */
[----:B------:R-:W4:Y:S01]  /*0060*/  S2R R0, SR_CTAID.Y ;  /* 0x0000000000007919 */ /* 0x000f220000002600 */
[----:B------:R-:W5:Y:S01]  /*0070*/  S2R R3, SR_CTAID.X ;  /* 0x0000000000037919 */ /* 0x000f620000002500 */
[----:B-1----:R-:W-:Y:S02]  /*0080*/  UIADD3 UR4, UPT, UPT, UR7, 0xf, URZ ;  /* 0x0000000f07047890 */ /* 0x002fe4000fffe0ff */
[----:B------:R-:W-:-:S04]  /*0090*/  UIADD3 UR5, UPT, UPT, UR6, 0xf, URZ ;  /* 0x0000000f06057890 */ /* 0x000fc8000fffe0ff */
[----:B0-----:R-:W-:-:S04]  /*00a0*/  ISETP.GE.AND P0, PT, R2, UR4, PT ;  /* 0x0000000402007c0c */ /* 0x001fc8000bf06270 */
[----:B--2---:R-:W-:Y:S02]  /*00b0*/  ISETP.GE.OR P0, PT, R5, UR5, P0 ;  /* 0x0000000505007c0c */ /* 0x004fe40008706670 */
[----:B----4-:R-:W-:Y:S02]  /*00c0*/  LEA R0, R0, R5, 0x4 ;  /* 0x0000000500007211 */ /* 0x010fe400078e20ff */
[----:B-----5:R-:W-:-:S09]  /*00d0*/  LEA R3, R3, R2, 0x4 ;  /* 0x0000000203037211 */ /* 0x020fd200078e20ff */
[----:B---3--:R-:W-:Y:S05]  /*00e0*/  @P0 BRA `(.L_x_1) ;  /* 0x0000000000740947 */ /* 0x008fea0003800000 */
[----:B------:R-:W0:Y:S01]  /*00f0*/  LDC.64 R10, c[0x0][0x398] ;  /* 0x0000e600ff0a7b82 */ /* 0x000e220000000a00 */
[----:B------:R-:W-:Y:S02]  /*0100*/  ULEA.HI UR5, UR7, UR7, URZ, 0x1 ;  /* 0x0000000707057291 */ /* 0x000fe4000f8f08ff */
[----:B------:R-:W-:Y:S02]  /*0110*/  ULEA.HI UR4, UR6, UR6, URZ, 0x1 ;  /* 0x0000000606047291 */ /* 0x000fe4000f8f08ff */
[----:B------:R-:W-:Y:S02]  /*0120*/  USHF.R.S32.HI UR5, URZ, 0x1, UR5 ;  /* 0x00000001ff057899 */ /* 0x000fe40008011405 */
[----:B------:R-:W-:-:S04]  /*0130*/  USHF.R.S32.HI UR4, URZ, 0x1, UR4 ;  /* 0x00000001ff047899 */ /* 0x000fc80008011404 */
[----:B------:R-:W-:Y:S02]  /*0140*/  VIADD R8, R3, -UR5 ;  /* 0x8000000503087c36 */ /* 0x000fe40008000000 */
[----:B------:R-:W-:-:S04]  /*0150*/  IADD3 R4, PT, PT, R0, -UR4, RZ ;  /* 0x8000000400047c10 */ /* 0x000fc8000fffe0ff */
[C---:B------:R-:W-:Y:S02]  /*0160*/  LOP3.LUT R6, R8.reuse, R4, RZ, 0xfc, !PT ;  /* 0x0000000408067212 */ /* 0x040fe400078efcff */
[----:B0-----:R-:W-:-:S04]  /*0170*/  ISETP.GE.AND P0, PT, R8, R11, PT ;  /* 0x0000000b0800720c */ /* 0x001fc80003f06270 */
[----:B------:R-:W-:-:S04]  /*0180*/  ISETP.GE.OR P0, PT, R4, R10, P0 ;  /* 0x0000000a0400720c */ /* 0x000fc80000706670 */
[----:B------:R-:W-:-:S13]  /*0190*/  ISETP.LT.OR P0, PT, R6, RZ, P0 ;  /* 0x000000ff0600720c */ /* 0x000fda0000701670 */
[----:B------:R-:W-:Y:S05]  /*01a0*/  @P0 BRA `(.L_x_2) ;  /* 0x00000000002c0947 */ /* 0x000fea0003800000 */
[----:B------:R-:W0:Y:S01]  /*01b0*/  LDC.64 R6, c[0x0][0x380] ;  /* 0x0000e000ff067b82 */ /* 0x000e220000000a00 */
[----:B------:R-:W-:-:S04]  /*01c0*/  IMAD R9, R4, R11, R8 ;  /* 0x0000000b04097224 */ /* 0x000fc800078e0208 */
[----:B0-----:R-:W-:-:S06]  /*01d0*/  IMAD.WIDE R6, R9, 0x4, R6 ;  /* 0x0000000409067825 */ /* 0x001fcc00078e0206 */
[----:B------:R-:W2:Y:S01]  /*01e0*/  LDG.E R6, desc[UR12][R6.64] ;  /* 0x0000000c06067981 */ /* 0x000ea2000c1e1900 */
[----:B------:R-:W-:Y:S01]  /*01f0*/  MOV R4, 0x400 ;  /* 0x0000040000047802 */ /* 0x000fe20000000f00 */
[----:B------:R-:W0:Y:S03]  /*0200*/  S2R R9, SR_CgaCtaId ;  /* 0x0000000000097919 */ /* 0x000e260000008800 */
[----:B0-----:R-:W-:-:S05]  /*0210*/  LEA R4, R9, R4, 0x18 ;  /* 0x0000000409047211 */ /* 0x001fca00078ec0ff */
[----:B------:R-:W-:-:S05]  /*0220*/  IMAD R9, R5, 0x48, R4 ;  /* 0x0000004805097824 */ /* 0x000fca00078e0204 */
[----:B------:R-:W-:-:S05]  /*0230*/  LEA R9, R2, R9, 0x2 ;  /* 0x0000000902097211 */ /* 0x000fca00078e10ff */
[----:B--2---:R0:W-:Y:S01]  /*0240*/  STS [R9], R6 ;  /* 0x0000000609007388 */ /* 0x0041e20000000800 */
[----:B------:R-:W-:Y:S05]  /*0250*/  BRA `(.L_x_1) ;  /* 0x0000000000187947 */ /* 0x000fea0003800000 */
.L_x_2:
[----:B------:R-:W0:Y:S01]  /*0260*/  S2R R7, SR_CgaCtaId ;  /* 0x0000000000077919 */ /* 0x000e220000008800 */
[----:B------:R-:W-:-:S04]  /*0270*/  MOV R4, 0x400 ;  /* 0x0000040000047802 */ /* 0x000fc80000000f00 */
[----:B0-----:R-:W-:-:S05]  /*0280*/  LEA R4, R7, R4, 0x18 ;  /* 0x0000000407047211 */ /* 0x001fca00078ec0ff */
[----:B------:R-:W-:-:S04]  /*0290*/  IMAD R7, R5, 0x48, R4 ;  /* 0x0000004805077824 */ /* 0x000fc800078e0204 */
[----:B------:R-:W-:-:S05]  /*02a0*/  IMAD R7, R2, 0x4, R7 ;  /* 0x0000000402077824 */ /* 0x000fca00078e0207 */
[----:B------:R1:W-:Y:S02]  /*02b0*/  STS [R7], RZ ;  /* 0x000000ff07007388 */ /* 0x0003e40000000800 */
.L_x_1:
[----:B------:R-:W-:Y:S05]  /*02c0*/  BSYNC.RECONVERGENT B0 ;  /* 0x0000000000007941 */ /* 0x000fea0003800200 */
.L_x_0:
[----:B------:R-:W2:Y:S01]  /*02d0*/  LDCU.64 UR4, c[0x0][0x398] ;  /* 0x00007300ff0477ac */ /* 0x000ea20008000a00 */
[----:B------:R-:W-:Y:S01]  /*02e0*/  BAR.SYNC.DEFER_BLOCKING 0x0 ;  /* 0x0000000000007b1d */ /* 0x000fe20000010000 */
[----:B------:R-:W-:Y:S02]  /*02f0*/  LOP3.LUT P0, RZ, R2, 0x3f0, R5, 0xc8, !PT ;  /* 0x000003f002ff7812 */ /* 0x000fe4000780c805 */
[----:B--2---:R-:W-:-:S04]  /*0300*/  ISETP.GE.AND P1, PT, R0, UR4, PT ;  /* 0x0000000400007c0c */ /* 0x004fc8000bf26270 */
[----:B------:R-:W-:-:S04]  /*0310*/  ISETP.GE.OR P1, PT, R3, UR5, P1 ;  /* 0x0000000503007c0c */ /* 0x000fc80008f26670 */
[----:B------:R-:W-:-:S13]  /*0320*/  PLOP3.LUT P0, PT, P1, P0, PT, 0xf8, 0x8f ;  /* 0x00000000008f781c */ /* 0x000fda0000f01f70 */
[----:B------:R-:W-:Y:S05]  /*0330*/  @P0 EXIT ;  /* 0x000000000000094d */ /* 0x000fea0003800000 */
[----:B------:R-:W-:Y:S01]  /*0340*/  UISETP.LT.AND UP0, UPT, UR6, UR7, UPT ;  /* 0x000000070600728c */ /* 0x000fe2000bf01270 */
[----:B0-----:R-:W-:-:S03]  /*0350*/  HFMA2 R6, -RZ, RZ, 0, 0 ;  /* 0x00000000ff067431 */ /* 0x001fc600000001ff */
[----:B------:R-:W-:-:S04]  /*0360*/  USEL UR6, UR6, UR7, UP0 ;  /* 0x0000000706067287 */ /* 0x000fc80008000000 */
[----:B------:R-:W-:-:S09]  /*0370*/  UISETP.GE.AND UP0, UPT, UR6, 0x1, UPT ;  /* 0x000000010600788c */ /* 0x000fd2000bf06270 */
[----:B------:R-:W-:Y:S05]  /*0380*/  BRA.U !UP0, `(.L_x_3) ;  /* 0x0000000508a47547 */ /* 0x000fea000b800000 */
[----:B------:R-:W0:Y:S01]  /*0390*/  S2R R4, SR_CgaCtaId ;  /* 0x0000000000047919 */ /* 0x000e220000008800 */
[----:B-1----:R-:W-:Y:S01]  /*03a0*/  MOV R7, 0x400 ;  /* 0x0000040000077802 */ /* 0x002fe20000000f00 */
[----:B------:R-:W-:Y:S01]  /*03b0*/  ULOP3.LUT UR14, UR7, 0x7, URZ, 0xc0, !UPT ;  /* 0x00000007070e7892 */ /* 0x000fe2000f8ec0ff */
[----:B------:R-:W-:Y:S01]  /*03c0*/  IMAD.MOV.U32 R6, RZ, RZ, RZ ;  /* 0x000000ffff067224 */ /* 0x000fe200078e00ff */
[----:B------:R-:W-:Y:S02]  /*03d0*/  ULOP3.LUT UR6, UR7, 0x7ffffff8, URZ, 0xc0, !UPT ;  /* 0x7ffffff807067892 */ /* 0x000fe4000f8ec0ff */
[----:B------:R-:W-:Y:S02]  /*03e0*/  UIADD3 UR4, UPT, UPT, UR14, -0x1, URZ ;  /* 0xffffffff0e047890 */ /* 0x000fe4000fffe0ff */
[----:B------:R-:W-:Y:S02]  /*03f0*/  ULOP3.LUT UR15, UR7, 0x3, URZ, 0xc0, !UPT ;  /* 0x00000003070f7892 */ /* 0x000fe4000f8ec0ff */
[----:B------:R-:W-:-:S02]  /*0400*/  UISETP.GE.U32.AND UP0, UPT, UR4, 0x3, UPT ;  /* 0x000000030400788c */ /* 0x000fc4000bf06070 */
[----:B------:R-:W-:Y:S01]  /*0410*/  UIADD3 UR10, UPT, UPT, -UR6, URZ, URZ ;  /* 0x000000ff060a7290 */ /* 0x000fe2000fffe1ff */
[----:B------:R-:W-:Y:S01]  /*0420*/  UMOV UR4, URZ ;  /* 0x000000ff00047c82 */ /* 0x000fe20008000000 */
[----:B0-----:R-:W-:-:S04]  /*0430*/  LEA R7, R4, R7, 0x18 ;  /* 0x0000000704077211 */ /* 0x001fc800078ec0ff */
[----:B------:R-:W-:-:S04]  /*0440*/  LEA R4, R2, R7, 0x2 ;  /* 0x0000000702047211 */ /* 0x000fc800078e10ff */
[----:B------:R-:W-:-:S07]  /*0450*/  IADD3 R4, PT, PT, R4, 0x10, RZ ;  /* 0x0000001004047810 */ /* 0x000fce0007ffe0ff */
.L_x_9:
[----:B------:R-:W0:Y:S01]  /*0460*/  LDCU.64 UR20, c[0x0][0x3a0] ;  /* 0x00007400ff1477ac */ /* 0x000e220008000a00 */
[----:B------:R-:W-:Y:S01]  /*0470*/  IADD3 R11, PT, PT, R5, UR4, RZ ;  /* 0x00000004050b7c10 */ /* 0x000fe2000fffe0ff */
[----:B------:R-:W-:Y:S01]  /*0480*/  UMOV UR5, URZ ;  /* 0x000000ff00057c82 */ /* 0x000fe20008000000 */
[----:B0-----:R-:W-:Y:S02]  /*0490*/  UISETP.GE.U32.AND UP2, UPT, UR21, 0x8, UPT ;  /* 0x000000081500788c */ /* 0x001fe4000bf46070 */
[----:B------:R-:W-:Y:S02]  /*04a0*/  UIMAD UR11, UR4, UR21, URZ ;  /* 0x00000015040b72a4 */ /* 0x000fe4000f8e02ff */
[----:B------:R-:W-:-:S04]  /*04b0*/  UIADD3 UR4, UPT, UPT, UR4, 0x1, URZ ;  /* 0x0000000104047890 */ /* 0x000fc8000fffe0ff */
[----:B------:R-:W-:Y:S01]  /*04c0*/  UISETP.NE.AND UP1, UPT, UR4, UR20, UPT ;  /* 0x000000140400728c */ /* 0x000fe2000bf25270 */
[----:B------:R-:W-:Y:S10]  /*04d0*/  BRA.U !UP2, `(.L_x_4) ;  /* 0x000000010a887547 */ /* 0x000ff4000b800000 */
[----:B------:R-:W-:Y:S01]  /*04e0*/  IMAD R8, R11, 0x48, R4 ;  /* 0x000000480b087824 */ /* 0x000fe200078e0204 */
[----:B------:R-:W-:Y:S01]  /*04f0*/  UMOV UR8, 0x10 ;  /* 0x0000001000087882 */ /* 0x000fe20000000000 */
[----:B------:R-:W-:Y:S01]  /*0500*/  UMOV UR5, UR10 ;  /* 0x0000000a00057c82 */ /* 0x000fe20008000000 */
[----:B------:R-:W-:-:S12]  /*0510*/  UIMAD UR8, UR11, 0x4, UR8 ;  /* 0x000000040b0878a4 */ /* 0x000fd8000f8e0208 */
.L_x_5:
[----:B------:R-:W0:Y:S01]  /*0520*/  LDS R9, [R8+-0x10] ;  /* 0xfffff00008097984 */ /* 0x000e220000000800 */
[----:B------:R-:W0:Y:S03]  /*0530*/  LDCU UR9, c[0x3][UR8+-0x10] ;  /* 0x00fffe00080977ac */ /* 0x000e260008000800 */
[----:B------:R-:W1:Y:S01]  /*0540*/  LDS R10, [R8+-0xc] ;  /* 0xfffff400080a7984 */ /* 0x000e620000000800 */
[----:B------:R-:W1:Y:S03]  /*0550*/  LDCU UR16, c[0x3][UR8+-0xc] ;  /* 0x00fffe80081077ac */ /* 0x000e660008000800 */
[----:B------:R-:W2:Y:S01]  /*0560*/  LDS R12, [R8+-0x8] ;  /* 0xfffff800080c7984 */ /* 0x000ea20000000800 */
[----:B------:R-:W2:Y:S03]  /*0570*/  LDCU UR17, c[0x3][UR8+-0x8] ;  /* 0x00ffff00081177ac */ /* 0x000ea60008000800 */
[----:B------:R-:W3:Y:S01]  /*0580*/  LDS R14, [R8+-0x4] ;  /* 0xfffffc00080e7984 */ /* 0x000ee20000000800 */
[----:B------:R-:W3:Y:S03]  /*0590*/  LDCU UR18, c[0x3][UR8+-0x4] ;  /* 0x00ffff80081277ac */ /* 0x000ee60008000800 */
[----:B------:R-:W4:Y:S01]  /*05a0*/  LDS R16, [R8] ;  /* 0x0000000008107984 */ /* 0x000f220000000800 */
[----:B------:R-:W4:Y:S03]  /*05b0*/  LDCU UR19, c[0x3][UR8] ;  /* 0x00c00000081377ac */ /* 0x000f260008000800 */
[----:B------:R-:W5:Y:S01]  /*05c0*/  LDS R18, [R8+0x4] ;  /* 0x0000040008127984 */ /* 0x000f620000000800 */
[----:B------:R-:W-:-:S03]  /*05d0*/  UIADD3 UR5, UPT, UPT, UR5, 0x8, URZ ;  /* 0x0000000805057890 */ /* 0x000fc6000fffe0ff */
[----:B------:R-:W5:Y:S01]  /*05e0*/  LDS R20, [R8+0x8] ;  /* 0x0000080008147984 */ /* 0x000f620000000800 */
[----:B------:R-:W-:-:S03]  /*05f0*/  UISETP.NE.AND UP2, UPT, UR5, URZ, UPT ;  /* 0x000000ff0500728c */ /* 0x000fc6000bf45270 */
[----:B------:R0:W5:Y:S02]  /*0600*/  LDS R22, [R8+0xc] ;  /* 0x00000c0008167984 */ /* 0x0001640000000800 */
[----:B0-----:R-:W-:Y:S02]  /*0610*/  VIADD R8, R8, 0x20 ;  /* 0x0000002008087836 */ /* 0x001fe40000000000 */
[----:B------:R-:W-:Y:S01]  /*0620*/  FFMA R9, R9, UR9, R6 ;  /* 0x0000000909097c23 */ /* 0x000fe20008000006 */
[----:B------:R-:W5:Y:S03]  /*0630*/  LDCU UR9, c[0x3][UR8+0x4] ;  /* 0x00c00080080977ac */ /* 0x000f660008000800 */
[----:B-1----:R-:W-:Y:S01]  /*0640*/  FFMA R9, R10, UR16, R9 ;  /* 0x000000100a097c23 */ /* 0x002fe20008000009 */
[----:B------:R-:W0:Y:S03]  /*0650*/  LDCU UR16, c[0x3][UR8+0x8] ;  /* 0x00c00100081077ac */ /* 0x000e260008000800 */
[----:B--2---:R-:W-:Y:S01]  /*0660*/  FFMA R9, R12, UR17, R9 ;  /* 0x000000110c097c23 */ /* 0x004fe20008000009 */
[----:B------:R-:W1:Y:S03]  /*0670*/  LDCU UR17, c[0x3][UR8+0xc] ;  /* 0x00c00180081177ac */ /* 0x000e660008000800 */
[----:B---3--:R-:W-:Y:S01]  /*0680*/  FFMA R9, R14, UR18, R9 ;  /* 0x000000120e097c23 */ /* 0x008fe20008000009 */
[----:B------:R-:W-:-:S03]  /*0690*/  UIADD3 UR8, UPT, UPT, UR8, 0x20, URZ ;  /* 0x0000002008087890 */ /* 0x000fc6000fffe0ff */
[----:B----4-:R-:W-:-:S04]  /*06a0*/  FFMA R9, R16, UR19, R9 ;  /* 0x0000001310097c23 */ /* 0x010fc80008000009 */
[----:B-----5:R-:W-:-:S04]  /*06b0*/  FFMA R9, R18, UR9, R9 ;  /* 0x0000000912097c23 */ /* 0x020fc80008000009 */
[----:B0-----:R-:W-:-:S04]  /*06c0*/  FFMA R9, R20, UR16, R9 ;  /* 0x0000001014097c23 */ /* 0x001fc80008000009 */
[----:B-1----:R-:W-:Y:S01]  /*06d0*/  FFMA R6, R22, UR17, R9 ;  /* 0x0000001116067c23 */ /* 0x002fe20008000009 */
[----:B------:R-:W-:Y:S06]  /*06e0*/  BRA.U UP2, `(.L_x_5) ;  /* 0xfffffffd028c7547 */ /* 0x000fec000b83ffff */
[----:B------:R-:W-:-:S05]  /*06f0*/  UMOV UR5, UR6 ;  /* 0x0000000600057c82 */ /* 0x000fca0008000000 */
.L_x_4:
[----:B------:R-:W-:-:S09]  /*0700*/  UISETP.NE.AND UP2, UPT, UR14, URZ, UPT ;  /* 0x000000ff0e00728c */ /* 0x000fd2000bf45270 */
[----:B------:R-:W-:Y:S05]  /*0710*/  BRA.U !UP2, `(.L_x_6) ;  /* 0x000000010abc7547 */ /* 0x000fea000b800000 */
[----:B------:R-:W-:Y:S01]  /*0720*/  IMAD R11, R11, 0x48, R7 ;  /* 0x000000480b0b7824 */ /* 0x000fe200078e0207 */
[----:B------:R-:W-:Y:S01]  /*0730*/  UISETP.NE.AND UP2, UPT, UR15, URZ, UPT ;  /* 0x000000ff0f00728c */ /* 0x000fe2000bf45270 */
[----:B------:R-:W-:Y:S10]  /*0740*/  BRA.U !UP0, `(.L_x_7) ;  /* 0x00000001084c7547 */ /* 0x000ff4000b800000 */
[----:B------:R-:W-:Y:S01]  /*0750*/  IADD3 R8, PT, PT, R2, UR5, RZ ;  /* 0x0000000502087c10 */ /* 0x000fe2000fffe0ff */
[----:B------:R-:W-:Y:S02]  /*0760*/  UIADD3 UR8, UPT, UPT, UR11, UR5, URZ ;  /* 0x000000050b087290 */ /* 0x000fe4000fffe0ff */
[----:B------:R-:W-:Y:S01]  /*0770*/  UIADD3 UR9, UPT, UPT, UR11, UR5, URZ ;  /* 0x000000050b097290 */ /* 0x000fe2000fffe0ff */
[----:B------:R-:W-:Y:S01]  /*0780*/  LEA R8, R8, R11, 0x2 ;  /* 0x0000000b08087211 */ /* 0x000fe200078e10ff */
[----:B------:R-:W-:Y:S02]  /*0790*/  USHF.L.U32 UR8, UR8, 0x2, URZ ;  /* 0x0000000208087899 */ /* 0x000fe400080006ff */
[----:B------:R-:W-:Y:S02]  /*07a0*/  USHF.L.U32 UR9, UR9, 0x2, URZ ;  /* 0x0000000209097899 */ /* 0x000fe400080006ff */
[----:B------:R-:W0:Y:S01]  /*07b0*/  LDS R9, [R8] ;  /* 0x0000000008097984 */ /* 0x000e220000000800 */
[----:B------:R-:W-:-:S03]  /*07c0*/  UIADD3 UR5, UPT, UPT, UR5, 0x4, URZ ;  /* 0x0000000405057890 */ /* 0x000fc6000fffe0ff */
[----:B------:R-:W1:Y:S04]  /*07d0*/  LDS R10, [R8+0x4] ;  /* 0x00000400080a7984 */ /* 0x000e680000000800 */
[----:B------:R-:W2:Y:S01]  /*07e0*/  LDS R12, [R8+0x8] ;  /* 0x00000800080c7984 */ /* 0x000ea20000000800 */
[----:B------:R-:W0:Y:S03]  /*07f0*/  LDCU UR8, c[0x3][UR8] ;  /* 0x00c00000080877ac */ /* 0x000e260008000800 */
[----:B------:R-:W3:Y:S01]  /*0800*/  LDS R14, [R8+0xc] ;  /* 0x00000c00080e7984 */ /* 0x000ee20000000800 */
[----:B------:R-:W1:Y:S01]  /*0810*/  LDCU UR16, c[0x3][UR9+0x4] ;  /* 0x00c00080091077ac */ /* 0x000e620008000800 */
[----:B------:R-:W2:Y:S01]  /*0820*/  LDCU UR17, c[0x3][UR9+0x8] ;  /* 0x00c00100091177ac */ /* 0x000ea20008000800 */
[----:B------:R-:W3:Y:S01]  /*0830*/  LDCU UR9, c[0x3][UR9+0xc] ;  /* 0x00c00180090977ac */ /* 0x000ee20008000800 */
[----:B0-----:R-:W-:-:S04]  /*0840*/  FFMA R9, R9, UR8, R6 ;  /* 0x0000000809097c23 */ /* 0x001fc80008000006 */
[----:B-1----:R-:W-:-:S04]  /*0850*/  FFMA R9, R10, UR16, R9 ;  /* 0x000000100a097c23 */ /* 0x002fc80008000009 */
[----:B--2---:R-:W-:-:S04]  /*0860*/  FFMA R9, R12, UR17, R9 ;  /* 0x000000110c097c23 */ /* 0x004fc80008000009 */
[----:B---3--:R-:W-:-:S07]  /*0870*/  FFMA R6, R14, UR9, R9 ;  /* 0x000000090e067c23 */ /* 0x008fce0008000009 */
.L_x_7:
[----:B------:R-:W-:Y:S05]  /*0880*/  BRA.U !UP2, `(.L_x_6) ;  /* 0x000000010a607547 */ /* 0x000fea000b800000 */
[----:B------:R-:W-:Y:S02]  /*0890*/  UISETP.NE.AND UP2, UPT, UR15, 0x1, UPT ;  /* 0x000000010f00788c */ /* 0x000fe4000bf45270 */
[----:B------:R-:W-:-:S07]  /*08a0*/  ULOP3.LUT UP3, URZ, UR21, 0x1, URZ, 0xc0, !UPT ;  /* 0x0000000115ff7892 */ /* 0x000fce000f86c0ff */
[----:B------:R-:W-:Y:S05]  /*08b0*/  BRA.U !UP2, `(.L_x_8) ;  /* 0x000000010a347547 */ /* 0x000fea000b800000 */
[----:B------:R-:W-:Y:S01]  /*08c0*/  VIADD R8, R2, UR5 ;  /* 0x0000000502087c36 */ /* 0x000fe20008000000 */
[----:B------:R-:W-:Y:S02]  /*08d0*/  UIADD3 UR8, UPT, UPT, UR11, UR5, URZ ;  /* 0x000000050b087290 */ /* 0x000fe4000fffe0ff */
[----:B------:R-:W-:Y:S02]  /*08e0*/  UIADD3 UR9, UPT, UPT, UR11, UR5, URZ ;  /* 0x000000050b097290 */ /* 0x000fe4000fffe0ff */
[----:B------:R-:W-:Y:S01]  /*08f0*/  LEA R8, R8, R11, 0x2 ;  /* 0x0000000b08087211 */ /* 0x000fe200078e10ff */
[----:B------:R-:W-:Y:S02]  /*0900*/  USHF.L.U32 UR8, UR8, 0x2, URZ ;  /* 0x0000000208087899 */ /* 0x000fe400080006ff */
[----:B------:R-:W-:Y:S02]  /*0910*/  USHF.L.U32 UR9, UR9, 0x2, URZ ;  /* 0x0000000209097899 */ /* 0x000fe400080006ff */
[----:B------:R-:W0:Y:S01]  /*0920*/  LDS R9, [R8] ;  /* 0x0000000008097984 */ /* 0x000e220000000800 */
[----:B------:R-:W-:-:S03]  /*0930*/  UIADD3 UR5, UPT, UPT, UR5, 0x2, URZ ;  /* 0x0000000205057890 */ /* 0x000fc6000fffe0ff */
[----:B------:R-:W1:Y:S04]  /*0940*/  LDS R13, [R8+0x4] ;  /* 0x00000400080d7984 */ /* 0x000e680000000800 */
[----:B------:R-:W0:Y:S02]  /*0950*/  LDCU UR8, c[0x3][UR8] ;  /* 0x00c00000080877ac */ /* 0x000e240008000800 */
[----:B------:R-:W1:Y:S01]  /*0960*/  LDCU UR9, c[0x3][UR9+0x4] ;  /* 0x00c00080090977ac */ /* 0x000e620008000800 */
[----:B0-----:R-:W-:-:S04]  /*0970*/  FFMA R6, R9, UR8, R6 ;  /* 0x0000000809067c23 */ /* 0x001fc80008000006 */
[----:B-1----:R-:W-:-:S07]  /*0980*/  FFMA R6, R13, UR9, R6 ;  /* 0x000000090d067c23 */ /* 0x002fce0008000006 */
.L_x_8:
[----:B------:R-:W-:Y:S05]  /*0990*/  BRA.U !UP3, `(.L_x_6) ;  /* 0x000000010b1c7547 */ /* 0x000fea000b800000 */
[----:B------:R-:W-:Y:S01]  /*09a0*/  IADD3 R8, PT, PT, R2, UR5, RZ ;  /* 0x0000000502087c10 */ /* 0x000fe2000fffe0ff */
[----:B------:R-:W-:-:S03]  /*09b0*/  UIADD3 UR5, UPT, UPT, UR11, UR5, URZ ;  /* 0x000000050b057290 */ /* 0x000fc6000fffe0ff */
[----:B------:R-:W-:Y:S01]  /*09c0*/  LEA R8, R8, R11, 0x2 ;  /* 0x0000000b08087211 */ /* 0x000fe200078e10ff */
[----:B------:R-:W-:-:S04]  /*09d0*/  USHF.L.U32 UR5, UR5, 0x2, URZ ;  /* 0x0000000205057899 */ /* 0x000fc800080006ff */
[----:B------:R-:W0:Y:S08]  /*09e0*/  LDS R9, [R8] ;  /* 0x0000000008097984 */ /* 0x000e300000000800 */
[----:B------:R-:W0:Y:S02]  /*09f0*/  LDCU UR5, c[0x3][UR5] ;  /* 0x00c00000050577ac */ /* 0x000e240008000800 */
[----:B0-----:R-:W-:-:S07]  /*0a00*/  FFMA R6, R9, UR5, R6 ;  /* 0x0000000509067c23 */ /* 0x001fce0008000006 */
.L_x_6:
[----:B------:R-:W-:Y:S05]  /*0a10*/  BRA.U UP1, `(.L_x_9) ;  /* 0xfffffff901907547 */ /* 0x000fea000b83ffff */
.L_x_3:
[----:B------:R-:W0:Y:S01]  /*0a20*/  LDC.64 R4, c[0x0][0x390] ;  /* 0x0000e400ff047b82 */ /* 0x000e220000000a00 */
[----:B------:R-:W2:Y:S02]  /*0a30*/  LDCU UR4, c[0x0][0x39c] ;  /* 0x00007380ff0477ac */ /* 0x000ea40008000800 */
[----:B--2---:R-:W-:-:S04]  /*0a40*/  IMAD R3, R0, UR4, R3 ;  /* 0x0000000400037c24 */ /* 0x004fc8000f8e0203 */
[----:B0-----:R-:W-:-:S05]  /*0a50*/  IMAD.WIDE R2, R3, 0x4, R4 ;  /* 0x0000000403027825 */ /* 0x001fca00078e0204 */
[----:B------:R-:W-:Y:S01]  /*0a60*/  STG.E desc[UR12][R2.64], R6 ;  /* 0x0000000602007986 */ /* 0x000fe2000c10190c */
[----:B------:R-:W-:Y:S05]  /*0a70*/  EXIT ;  /* 0x000000000000794d */ /* 0x000fea0003800000 */
.L_x_10:
[----:B------:R-:W-:-:S00]  /*0a80*/  BRA `(.L_x_10) ;  /* 0xfffffffc00fc7947 */ /* 0x000fc0000383ffff */
[----:B------:R-:W-:-:S00]  /*0a90*/  NOP ;  /* 0x0000000000007918 */ /* 0x000fc00000000000 */
        /* <DEDUP_REMOVED lines=14> */
.L_x_11:


//--------------------- .nv.shared._Z24matrix_conv_tiled_kernelPKfS0_Pfiiii --------------------------
	.section	.nv.shared._Z24matrix_conv_tiled_kernelPKfS0_Pfiiii,"aw",@nobits
	.sectionflags	@""
	.align	4
.nv.shared._Z24matrix_conv_tiled_kernelPKfS0_Pfiiii:
	.zero		2320


//--------------------- .nv.shared.reserved.0     --------------------------
	.section	.nv.shared.reserved.0,"aw",@nobits
	.weak		__nv_reservedSMEM_offset_0_alias
	.size		__nv_reservedSMEM_offset_0_alias, 0, 64
	.other		__nv_reservedSMEM_offset_0_alias,@"STO_CUDA_RESERVED_SHARED STV_DEFAULT"
__nv_reservedSMEM_offset_0_alias:
	.zero		0
	.zero		64


//--------------------- .nv.constant0._Z24matrix_conv_tiled_kernelPKfS0_Pfiiii --------------------------
	.section	.nv.constant0._Z24matrix_conv_tiled_kernelPKfS0_Pfiiii,"a",@progbits
	.sectionflags	@""
	.align	4
.nv.constant0._Z24matrix_conv_tiled_kernelPKfS0_Pfiiii:
	.zero		936


//--------------------- SYMBOLS --------------------------

	.type		.nv.reservedSmem.offset0,@object
	.size		.nv.reservedSmem.offset0,0x4
	.type		.nv.reservedSmem.cap,@object
	.size		.nv.reservedSmem.cap,0x4
